//
// Generated by NVIDIA NVVM Compiler
//
// Compiler Build ID: CL-36424714
// Cuda compilation tools, release 13.0, V13.0.88
// Based on NVVM 20.0.0
//

.version 9.0
.target sm_100
.address_size 64

	// .globl	_ZN3cub18CUB_300001_SM_10006detail11EmptyKernelIvEEvv
.global .align 1 .b8 _ZN40_INTERNAL_a4928d89_4_k_cu_6fea795a_899024cuda3std3__45__cpo5beginE[1];
.global .align 1 .b8 _ZN40_INTERNAL_a4928d89_4_k_cu_6fea795a_899024cuda3std3__45__cpo3endE[1];
.global .align 1 .b8 _ZN40_INTERNAL_a4928d89_4_k_cu_6fea795a_899024cuda3std3__45__cpo6cbeginE[1];
.global .align 1 .b8 _ZN40_INTERNAL_a4928d89_4_k_cu_6fea795a_899024cuda3std3__45__cpo4cendE[1];
.global .align 1 .b8 _ZN40_INTERNAL_a4928d89_4_k_cu_6fea795a_899024cuda3std3__45__cpo6rbeginE[1];
.global .align 1 .b8 _ZN40_INTERNAL_a4928d89_4_k_cu_6fea795a_899024cuda3std3__45__cpo4rendE[1];
.global .align 1 .b8 _ZN40_INTERNAL_a4928d89_4_k_cu_6fea795a_899024cuda3std3__45__cpo7crbeginE[1];
.global .align 1 .b8 _ZN40_INTERNAL_a4928d89_4_k_cu_6fea795a_899024cuda3std3__45__cpo5crendE[1];
.global .align 1 .b8 _ZN40_INTERNAL_a4928d89_4_k_cu_6fea795a_899024cuda3std3__442_GLOBAL__N__a4928d89_4_k_cu_6fea795a_899026ignoreE[1];
.global .align 1 .b8 _ZN40_INTERNAL_a4928d89_4_k_cu_6fea795a_899024cuda3std3__419piecewise_constructE[1];
.global .align 1 .b8 _ZN40_INTERNAL_a4928d89_4_k_cu_6fea795a_899024cuda3std3__48in_placeE[1];
.global .align 1 .b8 _ZN40_INTERNAL_a4928d89_4_k_cu_6fea795a_899024cuda3std3__420unreachable_sentinelE[1];
.global .align 1 .b8 _ZN40_INTERNAL_a4928d89_4_k_cu_6fea795a_899024cuda3std3__47nulloptE[1];
.global .align 1 .b8 _ZN40_INTERNAL_a4928d89_4_k_cu_6fea795a_899024cuda3std3__48unexpectE[1];
.global .align 1 .b8 _ZN40_INTERNAL_a4928d89_4_k_cu_6fea795a_899024cuda3std6ranges3__45__cpo4swapE[1];
.global .align 1 .b8 _ZN40_INTERNAL_a4928d89_4_k_cu_6fea795a_899024cuda3std6ranges3__45__cpo9iter_moveE[1];
.global .align 1 .b8 _ZN40_INTERNAL_a4928d89_4_k_cu_6fea795a_899024cuda3std6ranges3__45__cpo5beginE[1];
.global .align 1 .b8 _ZN40_INTERNAL_a4928d89_4_k_cu_6fea795a_899024cuda3std6ranges3__45__cpo3endE[1];
.global .align 1 .b8 _ZN40_INTERNAL_a4928d89_4_k_cu_6fea795a_899024cuda3std6ranges3__45__cpo6cbeginE[1];
.global .align 1 .b8 _ZN40_INTERNAL_a4928d89_4_k_cu_6fea795a_899024cuda3std6ranges3__45__cpo4cendE[1];
.global .align 1 .b8 _ZN40_INTERNAL_a4928d89_4_k_cu_6fea795a_899024cuda3std6ranges3__45__cpo7advanceE[1];
.global .align 1 .b8 _ZN40_INTERNAL_a4928d89_4_k_cu_6fea795a_899024cuda3std6ranges3__45__cpo9iter_swapE[1];
.global .align 1 .b8 _ZN40_INTERNAL_a4928d89_4_k_cu_6fea795a_899024cuda3std6ranges3__45__cpo4nextE[1];
.global .align 1 .b8 _ZN40_INTERNAL_a4928d89_4_k_cu_6fea795a_899024cuda3std6ranges3__45__cpo4prevE[1];
.global .align 1 .b8 _ZN40_INTERNAL_a4928d89_4_k_cu_6fea795a_899024cuda3std6ranges3__45__cpo4dataE[1];
.global .align 1 .b8 _ZN40_INTERNAL_a4928d89_4_k_cu_6fea795a_899024cuda3std6ranges3__45__cpo5cdataE[1];
.global .align 1 .b8 _ZN40_INTERNAL_a4928d89_4_k_cu_6fea795a_899024cuda3std6ranges3__45__cpo4sizeE[1];
.global .align 1 .b8 _ZN40_INTERNAL_a4928d89_4_k_cu_6fea795a_899024cuda3std6ranges3__45__cpo5ssizeE[1];
.global .align 1 .b8 _ZN40_INTERNAL_a4928d89_4_k_cu_6fea795a_899024cuda3std6ranges3__45__cpo8distanceE[1];
.global .align 1 .b8 _ZN40_INTERNAL_a4928d89_4_k_cu_6fea795a_899026thrust24THRUST_300001_SM_1000_NS8cuda_cub3parE[1];
.global .align 1 .b8 _ZN40_INTERNAL_a4928d89_4_k_cu_6fea795a_899026thrust24THRUST_300001_SM_1000_NS8cuda_cub10par_nosyncE[1];
.global .align 1 .b8 _ZN40_INTERNAL_a4928d89_4_k_cu_6fea795a_899026thrust24THRUST_300001_SM_1000_NS6system6detail10sequential3seqE[1];
.global .align 1 .b8 _ZN40_INTERNAL_a4928d89_4_k_cu_6fea795a_899026thrust24THRUST_300001_SM_1000_NS12placeholders2_1E[1];
.global .align 1 .b8 _ZN40_INTERNAL_a4928d89_4_k_cu_6fea795a_899026thrust24THRUST_300001_SM_1000_NS12placeholders2_2E[1];
.global .align 1 .b8 _ZN40_INTERNAL_a4928d89_4_k_cu_6fea795a_899026thrust24THRUST_300001_SM_1000_NS12placeholders2_3E[1];
.global .align 1 .b8 _ZN40_INTERNAL_a4928d89_4_k_cu_6fea795a_899026thrust24THRUST_300001_SM_1000_NS12placeholders2_4E[1];
.global .align 1 .b8 _ZN40_INTERNAL_a4928d89_4_k_cu_6fea795a_899026thrust24THRUST_300001_SM_1000_NS12placeholders2_5E[1];
.global .align 1 .b8 _ZN40_INTERNAL_a4928d89_4_k_cu_6fea795a_899026thrust24THRUST_300001_SM_1000_NS12placeholders2_6E[1];
.global .align 1 .b8 _ZN40_INTERNAL_a4928d89_4_k_cu_6fea795a_899026thrust24THRUST_300001_SM_1000_NS12placeholders2_7E[1];
.global .align 1 .b8 _ZN40_INTERNAL_a4928d89_4_k_cu_6fea795a_899026thrust24THRUST_300001_SM_1000_NS12placeholders2_8E[1];
.global .align 1 .b8 _ZN40_INTERNAL_a4928d89_4_k_cu_6fea795a_899026thrust24THRUST_300001_SM_1000_NS12placeholders2_9E[1];
.global .align 1 .b8 _ZN40_INTERNAL_a4928d89_4_k_cu_6fea795a_899026thrust24THRUST_300001_SM_1000_NS12placeholders3_10E[1];
.global .align 1 .b8 _ZN40_INTERNAL_a4928d89_4_k_cu_6fea795a_899026thrust24THRUST_300001_SM_1000_NS3seqE[1];

.visible .entry _ZN3cub18CUB_300001_SM_10006detail11EmptyKernelIvEEvv()
{


	ret;

}
	// .globl	_ZN3cub18CUB_300001_SM_10006detail8for_each13static_kernelINS2_12policy_hub_t12policy_500_tElNS2_12op_wrapper_tIlN6thrust24THRUST_300001_SM_1000_NS6detail23allocator_traits_detail5gozerENS8_10device_ptrINS8_13device_vectorIdNS8_16device_allocatorIdEEEEEEEEEEvT0_T1_
.visible .entry _ZN3cub18CUB_300001_SM_10006detail8for_each13static_kernelINS2_12policy_hub_t12policy_500_tElNS2_12op_wrapper_tIlN6thrust24THRUST_300001_SM_1000_NS6detail23allocator_traits_detail5gozerENS8_10device_ptrINS8_13device_vectorIdNS8_16device_allocatorIdEEEEEEEEEEvT0_T1_(
	.param .u64 _ZN3cub18CUB_300001_SM_10006detail8for_each13static_kernelINS2_12policy_hub_t12policy_500_tElNS2_12op_wrapper_tIlN6thrust24THRUST_300001_SM_1000_NS6detail23allocator_traits_detail5gozerENS8_10device_ptrINS8_13device_vectorIdNS8_16device_allocatorIdEEEEEEEEEEvT0_T1__param_0,
	.param .align 8 .b8 _ZN3cub18CUB_300001_SM_10006detail8for_each13static_kernelINS2_12policy_hub_t12policy_500_tElNS2_12op_wrapper_tIlN6thrust24THRUST_300001_SM_1000_NS6detail23allocator_traits_detail5gozerENS8_10device_ptrINS8_13device_vectorIdNS8_16device_allocatorIdEEEEEEEEEEvT0_T1__param_1[16]
)
.maxntid 256
{


	ret;

}


// ===== COMPILED SASS (sm_100) =====

	.target	sm_100

	.elftype	@"ET_EXEC"


//--------------------- .note.nv.tkinfo           --------------------------
	.section	.note.nv.tkinfo,"",@"SHT_NOTE"
	.sectionflags	@"SHF_NOTE_NV_TKINFO"
	.tkinfo
        /*0018*/ 	.word	0x00000002
        /*0030*/ 	.string	""
        /*0030*/ 	.string	"ptxas"
        /*0030*/ 	.string	"Cuda compilation tools, release 13.0, V13.0.88"
        /*0030*/ 	.string	"Build cuda_13.0.r13.0/compiler.36424714_0"
        /*0030*/ 	.string	"-arch sm_100 -m 64 "



//--------------------- .note.nv.cuinfo           --------------------------
	.section	.note.nv.cuinfo,"",@"SHT_NOTE"
	.sectionflags	@"SHF_NOTE_NV_CUINFO"
        /*0018*/ 	.short	0x0002
        /*001a*/ 	.short	0x0064
        /*001c*/ 	.short	0x0082
	.zero		2


//--------------------- .nv.info                  --------------------------
	.section	.nv.info,"",@"SHT_CUDA_INFO"
	.align	4


	//----- nvinfo : EIATTR_REGCOUNT
	.align		4
        /*0000*/ 	.byte	0x04, 0x2f
        /*0002*/ 	.short	(.L_44 - .L_43)
	.align		4
.L_43:
        /*0004*/ 	.word	index@(_ZN3cub18CUB_300001_SM_10006detail11EmptyKernelIvEEvv)
        /*0008*/ 	.word	0x00000004


	//----- nvinfo : EIATTR_FRAME_SIZE
	.align		4
.L_44:
        /*000c*/ 	.byte	0x04, 0x11
        /*000e*/ 	.short	(.L_46 - .L_45)
	.align		4
.L_45:
        /*0010*/ 	.word	index@(_ZN3cub18CUB_300001_SM_10006detail11EmptyKernelIvEEvv)
        /*0014*/ 	.word	0x00000000


	//----- nvinfo : EIATTR_REGCOUNT
	.align		4
.L_46:
        /*0018*/ 	.byte	0x04, 0x2f
        /*001a*/ 	.short	(.L_48 - .L_47)
	.align		4
.L_47:
        /*001c*/ 	.word	index@(_ZN3cub18CUB_300001_SM_10006detail8for_each13static_kernelINS2_12policy_hub_t12policy_500_tElNS2_12op_wrapper_tIlN6thrust24THRUST_300001_SM_1000_NS6detail23allocator_traits_detail5gozerENS8_10device_ptrINS8_13device_vectorIdNS8_16device_allocatorIdEEEEEEEEEEvT0_T1_)
        /*0020*/ 	.word	0x00000004


	//----- nvinfo : EIATTR_FRAME_SIZE
	.align		4
.L_48:
        /*0024*/ 	.byte	0x04, 0x11
        /*0026*/ 	.short	(.L_50 - .L_49)
	.align		4
.L_49:
        /*0028*/ 	.word	index@(_ZN3cub18CUB_300001_SM_10006detail8for_each13static_kernelINS2_12policy_hub_t12policy_500_tElNS2_12op_wrapper_tIlN6thrust24THRUST_300001_SM_1000_NS6detail23allocator_traits_detail5gozerENS8_10device_ptrINS8_13device_vectorIdNS8_16device_allocatorIdEEEEEEEEEEvT0_T1_)
        /*002c*/ 	.word	0x00000000


	//----- nvinfo : EIATTR_MIN_STACK_SIZE
	.align		4
.L_50:
        /*0030*/ 	.byte	0x04, 0x12
        /*0032*/ 	.short	(.L_52 - .L_51)
	.align		4
.L_51:
        /*0034*/ 	.word	index@(_ZN3cub18CUB_300001_SM_10006detail8for_each13static_kernelINS2_12policy_hub_t12policy_500_tElNS2_12op_wrapper_tIlN6thrust24THRUST_300001_SM_1000_NS6detail23allocator_traits_detail5gozerENS8_10device_ptrINS8_13device_vectorIdNS8_16device_allocatorIdEEEEEEEEEEvT0_T1_)
        /*0038*/ 	.word	0x00000000


	//----- nvinfo : EIATTR_MIN_STACK_SIZE
	.align		4
.L_52:
        /*003c*/ 	.byte	0x04, 0x12
        /*003e*/ 	.short	(.L_54 - .L_53)
	.align		4
.L_53:
        /*0040*/ 	.word	index@(_ZN3cub18CUB_300001_SM_10006detail11EmptyKernelIvEEvv)
        /*0044*/ 	.word	0x00000000
.L_54:


//--------------------- .nv.compat                --------------------------
	.section	.nv.compat,"",@"SHT_CUDA_COMPAT_INFO"
	.align	4
        /*0000*/ 	.byte	0x02, 0x09, 0x00, 0x00, 0x02, 0x02, 0x01, 0x00, 0x02, 0x05, 0x05, 0x00, 0x03, 0x07, 0x01, 0x01
        /*0010*/ 	.byte	0x02, 0x03, 0x00, 0x00, 0x02, 0x06, 0x01, 0x00, 0x04, 0x0b, 0x08, 0x00, 0x09, 0x00, 0x00, 0x00
        /*0020*/ 	.byte	0x00, 0x00, 0x00, 0x00


//--------------------- .nv.info._ZN3cub18CUB_300001_SM_10006detail8for_each13static_kernelINS2_12policy_hub_t12policy_500_tElNS2_12op_wrapper_tIlN6thrust24THRUST_300001_SM_1000_NS6detail23allocator_traits_detail5gozerENS8_10device_ptrINS8_13device_vectorIdNS8_16device_allocatorIdEEEEEEEEEEvT0_T1_ --------------------------
	.section	.nv.info._ZN3cub18CUB_300001_SM_10006detail8for_each13static_kernelINS2_12policy_hub_t12policy_500_tElNS2_12op_wrapper_tIlN6thrust24THRUST_300001_SM_1000_NS6detail23allocator_traits_detail5gozerENS8_10device_ptrINS8_13device_vectorIdNS8_16device_allocatorIdEEEEEEEEEEvT0_T1_,"",@"SHT_CUDA_INFO"
	.sectionflags	@""
	.align	4


	//----- nvinfo : EIATTR_CUDA_API_VERSION
	.align		4
        /*0000*/ 	.byte	0x04, 0x37
        /*0002*/ 	.short	(.L_56 - .L_55)
.L_55:
        /*0004*/ 	.word	0x00000082


	//----- nvinfo : EIATTR_KPARAM_INFO
	.align		4
.L_56:
        /*0008*/ 	.byte	0x04, 0x17
        /*000a*/ 	.short	(.L_58 - .L_57)
.L_57:
        /*000c*/ 	.word	0x00000000
        /*0010*/ 	.short	0x0001
        /*0012*/ 	.short	0x0008
        /*0014*/ 	.byte	0x00, 0xf0, 0x41, 0x00


	//----- nvinfo : EIATTR_KPARAM_INFO
	.align		4
.L_58:
        /*0018*/ 	.byte	0x04, 0x17
        /*001a*/ 	.short	(.L_60 - .L_59)
.L_59:
        /*001c*/ 	.word	0x00000000
        /*0020*/ 	.short	0x0000
        /*0022*/ 	.short	0x0000
        /*0024*/ 	.byte	0x00, 0xf0, 0x21, 0x00


	//----- nvinfo : EIATTR_SPARSE_MMA_MASK
	.align		4
.L_60:
        /*0028*/ 	.byte	0x03, 0x50
        /*002a*/ 	.short	0x0000


	//----- nvinfo : EIATTR_MAXREG_COUNT
	.align		4
        /*002c*/ 	.byte	0x03, 0x1b
        /*002e*/ 	.short	0x00ff


	//----- nvinfo : EIATTR_MERCURY_ISA_VERSION
	.align		4
        /*0030*/ 	.byte	0x03, 0x5f
        /*0032*/ 	.short	0x0101


	//----- nvinfo : EIATTR_VRC_CTA_INIT_COUNT
	.align		4
        /*0034*/ 	.byte	0x02, 0x4a
	.zero		1
	.zero		1


	//----- nvinfo : EIATTR_EXIT_INSTR_OFFSETS
	.align		4
        /*0038*/ 	.byte	0x04, 0x1c
        /*003a*/ 	.short	(.L_62 - .L_61)


	//   ....[0]....
.L_61:
        /*003c*/ 	.word	0x00000010


	//----- nvinfo : EIATTR_MAX_THREADS
	.align		4
.L_62:
        /*0040*/ 	.byte	0x04, 0x05
        /*0042*/ 	.short	(.L_64 - .L_63)
.L_63:
        /*0044*/ 	.word	0x00000100
        /*0048*/ 	.word	0x00000001
        /*004c*/ 	.word	0x00000001


	//----- nvinfo : EIATTR_CBANK_PARAM_SIZE
	.align		4
.L_64:
        /*0050*/ 	.byte	0x03, 0x19
        /*0052*/ 	.short	0x0018


	//----- nvinfo : EIATTR_PARAM_CBANK
	.align		4
        /*0054*/ 	.byte	0x04, 0x0a
        /*0056*/ 	.short	(.L_66 - .L_65)
	.align		4
.L_65:
        /*0058*/ 	.word	index@(.nv.constant0._ZN3cub18CUB_300001_SM_10006detail8for_each13static_kernelINS2_12policy_hub_t12policy_500_tElNS2_12op_wrapper_tIlN6thrust24THRUST_300001_SM_1000_NS6detail23allocator_traits_detail5gozerENS8_10device_ptrINS8_13device_vectorIdNS8_16device_allocatorIdEEEEEEEEEEvT0_T1_)
        /*005c*/ 	.short	0x0380
        /*005e*/ 	.short	0x0018


	//----- nvinfo : EIATTR_SW_WAR
	.align		4
.L_66:
        /*0060*/ 	.byte	0x04, 0x36
        /*0062*/ 	.short	(.L_68 - .L_67)
.L_67:
        /*0064*/ 	.word	0x00000008
.L_68:


//--------------------- .nv.info._ZN3cub18CUB_300001_SM_10006detail11EmptyKernelIvEEvv --------------------------
	.section	.nv.info._ZN3cub18CUB_300001_SM_10006detail11EmptyKernelIvEEvv,"",@"SHT_CUDA_INFO"
	.sectionflags	@""
	.align	4


	//----- nvinfo : EIATTR_CUDA_API_VERSION
	.align		4
        /*0000*/ 	.byte	0x04, 0x37
        /*0002*/ 	.short	(.L_70 - .L_69)
.L_69:
        /*0004*/ 	.word	0x00000082


	//----- nvinfo : EIATTR_SPARSE_MMA_MASK
	.align		4
.L_70:
        /*0008*/ 	.byte	0x03, 0x50
        /*000a*/ 	.short	0x0000


	//----- nvinfo : EIATTR_MAXREG_COUNT
	.align		4
        /*000c*/ 	.byte	0x03, 0x1b
        /*000e*/ 	.short	0x00ff


	//----- nvinfo : EIATTR_MERCURY_ISA_VERSION
	.align		4
        /*0010*/ 	.byte	0x03, 0x5f
        /*0012*/ 	.short	0x0101


	//----- nvinfo : EIATTR_VRC_CTA_INIT_COUNT
	.align		4
        /*0014*/ 	.byte	0x02, 0x4a
	.zero		1
	.zero		1


	//----- nvinfo : EIATTR_EXIT_INSTR_OFFSETS
	.align		4
        /*0018*/ 	.byte	0x04, 0x1c
        /*001a*/ 	.short	(.L_72 - .L_71)


	//   ....[0]....
.L_71:
        /*001c*/ 	.word	0x00000010


	//----- nvinfo : EIATTR_SW_WAR
	.align		4
.L_72:
        /*0020*/ 	.byte	0x04, 0x36
        /*0022*/ 	.short	(.L_74 - .L_73)
.L_73:
        /*0024*/ 	.word	0x00000008
.L_74:


//--------------------- .nv.callgraph             --------------------------
	.section	.nv.callgraph,"",@"SHT_CUDA_CALLGRAPH"
	.align	4
	.sectionentsize	8
	.align		4
        /*0000*/ 	.word	0x00000000
	.align		4
        /*0004*/ 	.word	0xffffffff
	.align		4
        /*0008*/ 	.word	0x00000000
	.align		4
        /*000c*/ 	.word	0xfffffffe
	.align		4
        /*0010*/ 	.word	0x00000000
	.align		4
        /*0014*/ 	.word	0xfffffffd
	.align		4
        /*0018*/ 	.word	0x00000000
	.align		4
        /*001c*/ 	.word	0xfffffffc


//--------------------- .nv.constant4             --------------------------
	.section	.nv.constant4,"a",@progbits
	.align	8
	.align		8
.nv.constant4:
        /*0000*/ 	.dword	_ZN40_INTERNAL_a4928d89_4_k_cu_6fea795a_902654cuda3std3__45__cpo5beginE
	.align		8
        /*0008*/ 	.dword	_ZN40_INTERNAL_a4928d89_4_k_cu_6fea795a_902654cuda3std3__45__cpo3endE
	.align		8
        /*0010*/ 	.dword	_ZN40_INTERNAL_a4928d89_4_k_cu_6fea795a_902654cuda3std3__45__cpo6cbeginE
	.align		8
        /*0018*/ 	.dword	_ZN40_INTERNAL_a4928d89_4_k_cu_6fea795a_902654cuda3std3__45__cpo4cendE
	.align		8
        /*0020*/ 	.dword	_ZN40_INTERNAL_a4928d89_4_k_cu_6fea795a_902654cuda3std3__45__cpo6rbeginE
	.align		8
        /*0028*/ 	.dword	_ZN40_INTERNAL_a4928d89_4_k_cu_6fea795a_902654cuda3std3__45__cpo4rendE
	.align		8
        /*0030*/ 	.dword	_ZN40_INTERNAL_a4928d89_4_k_cu_6fea795a_902654cuda3std3__45__cpo7crbeginE
	.align		8
        /*0038*/ 	.dword	_ZN40_INTERNAL_a4928d89_4_k_cu_6fea795a_902654cuda3std3__45__cpo5crendE
	.align		8
        /*0040*/ 	.dword	_ZN40_INTERNAL_a4928d89_4_k_cu_6fea795a_902654cuda3std3__442_GLOBAL__N__a4928d89_4_k_cu_6fea795a_902656ignoreE
	.align		8
        /*0048*/ 	.dword	_ZN40_INTERNAL_a4928d89_4_k_cu_6fea795a_902654cuda3std3__419piecewise_constructE
	.align		8
        /*0050*/ 	.dword	_ZN40_INTERNAL_a4928d89_4_k_cu_6fea795a_902654cuda3std3__48in_placeE
	.align		8
        /*0058*/ 	.dword	_ZN40_INTERNAL_a4928d89_4_k_cu_6fea795a_902654cuda3std3__420unreachable_sentinelE
	.align		8
        /*0060*/ 	.dword	_ZN40_INTERNAL_a4928d89_4_k_cu_6fea795a_902654cuda3std3__47nulloptE
	.align		8
        /*0068*/ 	.dword	_ZN40_INTERNAL_a4928d89_4_k_cu_6fea795a_902654cuda3std3__48unexpectE
	.align		8
        /*0070*/ 	.dword	_ZN40_INTERNAL_a4928d89_4_k_cu_6fea795a_902654cuda3std6ranges3__45__cpo4swapE
	.align		8
        /*0078*/ 	.dword	_ZN40_INTERNAL_a4928d89_4_k_cu_6fea795a_902654cuda3std6ranges3__45__cpo9iter_moveE
	.align		8
        /*0080*/ 	.dword	_ZN40_INTERNAL_a4928d89_4_k_cu_6fea795a_902654cuda3std6ranges3__45__cpo5beginE
	.align		8
        /*0088*/ 	.dword	_ZN40_INTERNAL_a4928d89_4_k_cu_6fea795a_902654cuda3std6ranges3__45__cpo3endE
	.align		8
        /*0090*/ 	.dword	_ZN40_INTERNAL_a4928d89_4_k_cu_6fea795a_902654cuda3std6ranges3__45__cpo6cbeginE
	.align		8
        /*0098*/ 	.dword	_ZN40_INTERNAL_a4928d89_4_k_cu_6fea795a_902654cuda3std6ranges3__45__cpo4cendE
	.align		8
        /*00a0*/ 	.dword	_ZN40_INTERNAL_a4928d89_4_k_cu_6fea795a_902654cuda3std6ranges3__45__cpo7advanceE
	.align		8
        /*00a8*/ 	.dword	_ZN40_INTERNAL_a4928d89_4_k_cu_6fea795a_902654cuda3std6ranges3__45__cpo9iter_swapE
	.align		8
        /*00b0*/ 	.dword	_ZN40_INTERNAL_a4928d89_4_k_cu_6fea795a_902654cuda3std6ranges3__45__cpo4nextE
	.align		8
        /*00b8*/ 	.dword	_ZN40_INTERNAL_a4928d89_4_k_cu_6fea795a_902654cuda3std6ranges3__45__cpo4prevE
	.align		8
        /*00c0*/ 	.dword	_ZN40_INTERNAL_a4928d89_4_k_cu_6fea795a_902654cuda3std6ranges3__45__cpo4dataE
	.align		8
        /*00c8*/ 	.dword	_ZN40_INTERNAL_a4928d89_4_k_cu_6fea795a_902654cuda3std6ranges3__45__cpo5cdataE
	.align		8
        /*00d0*/ 	.dword	_ZN40_INTERNAL_a4928d89_4_k_cu_6fea795a_902654cuda3std6ranges3__45__cpo4sizeE
	.align		8
        /*00d8*/ 	.dword	_ZN40_INTERNAL_a4928d89_4_k_cu_6fea795a_902654cuda3std6ranges3__45__cpo5ssizeE
	.align		8
        /*00e0*/ 	.dword	_ZN40_INTERNAL_a4928d89_4_k_cu_6fea795a_902654cuda3std6ranges3__45__cpo8distanceE
	.align		8
        /*00e8*/ 	.dword	_ZN40_INTERNAL_a4928d89_4_k_cu_6fea795a_902656thrust24THRUST_300001_SM_1000_NS8cuda_cub3parE
	.align		8
        /*00f0*/ 	.dword	_ZN40_INTERNAL_a4928d89_4_k_cu_6fea795a_902656thrust24THRUST_300001_SM_1000_NS8cuda_cub10par_nosyncE
	.align		8
        /*00f8*/ 	.dword	_ZN40_INTERNAL_a4928d89_4_k_cu_6fea795a_902656thrust24THRUST_300001_SM_1000_NS6system6detail10sequential3seqE
	.align		8
        /*0100*/ 	.dword	_ZN40_INTERNAL_a4928d89_4_k_cu_6fea795a_902656thrust24THRUST_300001_SM_1000_NS12placeholders2_1E
	.align		8
        /*0108*/ 	.dword	_ZN40_INTERNAL_a4928d89_4_k_cu_6fea795a_902656thrust24THRUST_300001_SM_1000_NS12placeholders2_2E
	.align		8
        /*0110*/ 	.dword	_ZN40_INTERNAL_a4928d89_4_k_cu_6fea795a_902656thrust24THRUST_300001_SM_1000_NS12placeholders2_3E
	.align		8
        /*0118*/ 	.dword	_ZN40_INTERNAL_a4928d89_4_k_cu_6fea795a_902656thrust24THRUST_300001_SM_1000_NS12placeholders2_4E
	.align		8
        /*0120*/ 	.dword	_ZN40_INTERNAL_a4928d89_4_k_cu_6fea795a_902656thrust24THRUST_300001_SM_1000_NS12placeholders2_5E
	.align		8
        /*0128*/ 	.dword	_ZN40_INTERNAL_a4928d89_4_k_cu_6fea795a_902656thrust24THRUST_300001_SM_1000_NS12placeholders2_6E
	.align		8
        /*0130*/ 	.dword	_ZN40_INTERNAL_a4928d89_4_k_cu_6fea795a_902656thrust24THRUST_300001_SM_1000_NS12placeholders2_7E
	.align		8
        /*0138*/ 	.dword	_ZN40_INTERNAL_a4928d89_4_k_cu_6fea795a_902656thrust24THRUST_300001_SM_1000_NS12placeholders2_8E
	.align		8
        /*0140*/ 	.dword	_ZN40_INTERNAL_a4928d89_4_k_cu_6fea795a_902656thrust24THRUST_300001_SM_1000_NS12placeholders2_9E
	.align		8
        /*0148*/ 	.dword	_ZN40_INTERNAL_a4928d89_4_k_cu_6fea795a_902656thrust24THRUST_300001_SM_1000_NS12placeholders3_10E
	.align		8
        /*0150*/ 	.dword	_ZN40_INTERNAL_a4928d89_4_k_cu_6fea795a_902656thrust24THRUST_300001_SM_1000_NS3seqE


//--------------------- .text._ZN3cub18CUB_300001_SM_10006detail8for_each13static_kernelINS2_12policy_hub_t12policy_500_tElNS2_12op_wrapper_tIlN6thrust24THRUST_300001_SM_1000_NS6detail23allocator_traits_detail5gozerENS8_10device_ptrINS8_13device_vectorIdNS8_16device_allocatorIdEEEEEEEEEEvT0_T1_ --------------------------
	.section	.text._ZN3cub18CUB_300001_SM_10006detail8for_each13static_kernelINS2_12policy_hub_t12policy_500_tElNS2_12op_wrapper_tIlN6thrust24THRUST_300001_SM_1000_NS6detail23allocator_traits_detail5gozerENS8_10device_ptrINS8_13device_vectorIdNS8_16device_allocatorIdEEEEEEEEEEvT0_T1_,"ax",@progbits
	.align	128
        .global         _ZN3cub18CUB_300001_SM_10006detail8for_each13static_kernelINS2_12policy_hub_t12policy_500_tElNS2_12op_wrapper_tIlN6thrust24THRUST_300001_SM_1000_NS6detail23allocator_traits_detail5gozerENS8_10device_ptrINS8_13device_vectorIdNS8_16device_allocatorIdEEEEEEEEEEvT0_T1_
        .type           _ZN3cub18CUB_300001_SM_10006detail8for_each13static_kernelINS2_12policy_hub_t12policy_500_tElNS2_12op_wrapper_tIlN6thrust24THRUST_300001_SM_1000_NS6detail23allocator_traits_detail5gozerENS8_10device_ptrINS8_13device_vectorIdNS8_16device_allocatorIdEEEEEEEEEEvT0_T1_,@function
        .size           _ZN3cub18CUB_300001_SM_10006detail8for_each13static_kernelINS2_12policy_hub_t12policy_500_tElNS2_12op_wrapper_tIlN6thrust24THRUST_300001_SM_1000_NS6detail23allocator_traits_detail5gozerENS8_10device_ptrINS8_13device_vectorIdNS8_16device_allocatorIdEEEEEEEEEEvT0_T1_,(.L_x_2 - _ZN3cub18CUB_300001_SM_10006detail8for_each13static_kernelINS2_12policy_hub_t12policy_500_tElNS2_12op_wrapper_tIlN6thrust24THRUST_300001_SM_1000_NS6detail23allocator_traits_detail5gozerENS8_10device_ptrINS8_13device_vectorIdNS8_16device_allocatorIdEEEEEEEEEEvT0_T1_)
        .other          _ZN3cub18CUB_300001_SM_10006detail8for_each13static_kernelINS2_12policy_hub_t12policy_500_tElNS2_12op_wrapper_tIlN6thrust24THRUST_300001_SM_1000_NS6detail23allocator_traits_detail5gozerENS8_10device_ptrINS8_13device_vectorIdNS8_16device_allocatorIdEEEEEEEEEEvT0_T1_,@"STO_CUDA_ENTRY STV_DEFAULT"
_ZN3cub18CUB_300001_SM_10006detail8for_each13static_kernelINS2_12policy_hub_t12policy_500_tElNS2_12op_wrapper_tIlN6thrust24THRUST_300001_SM_1000_NS6detail23allocator_traits_detail5gozerENS8_10device_ptrINS8_13device_vectorIdNS8_16device_allocatorIdEEEEEEEEEEvT0_T1_:
.text._ZN3cub18CUB_300001_SM_10006detail8for_each13static_kernelINS2_12policy_hub_t12policy_500_tElNS2_12op_wrapper_tIlN6thrust24THRUST_300001_SM_1000_NS6detail23allocator_traits_detail5gozerENS8_10device_ptrINS8_13device_vectorIdNS8_16device_allocatorIdEEEEEEEEEEvT0_T1_:
[----:B------:R-:W-:Y:S01]  /*0000*/  LDC R1, c[0x0][0x37c] ;  /* 0x0000df00ff017b82 */ /* 0x000fe20000000800 */
[----:B------:R-:W-:Y:S05]  /*0010*/  EXIT ;  /* 0x000000000000794d */ /* 0x000fea0003800000 */
.L_x_0:
[----:B------:R-:W-:-:S00]  /*0020*/  BRA `(.L_x_0) ;  /* 0xfffffffc00fc7947 */ /* 0x000fc0000383ffff */
[----:B------:R-:W-:-:S00]  /*0030*/  NOP ;  /* 0x0000000000007918 */ /* 0x000fc00000000000 */
        /* <DEDUP_REMOVED lines=12> */
.L_x_2:


//--------------------- .text._ZN3cub18CUB_300001_SM_10006detail11EmptyKernelIvEEvv --------------------------
	.section	.text._ZN3cub18CUB_300001_SM_10006detail11EmptyKernelIvEEvv,"ax",@progbits
	.align	128
        .global         _ZN3cub18CUB_300001_SM_10006detail11EmptyKernelIvEEvv
        .type           _ZN3cub18CUB_300001_SM_10006detail11EmptyKernelIvEEvv,@function
        .size           _ZN3cub18CUB_300001_SM_10006detail11EmptyKernelIvEEvv,(.L_x_3 - _ZN3cub18CUB_300001_SM_10006detail11EmptyKernelIvEEvv)
        .other          _ZN3cub18CUB_300001_SM_10006detail11EmptyKernelIvEEvv,@"STO_CUDA_ENTRY STV_DEFAULT"
_ZN3cub18CUB_300001_SM_10006detail11EmptyKernelIvEEvv:
.text._ZN3cub18CUB_300001_SM_10006detail11EmptyKernelIvEEvv:
[----:B------:R-:W-:Y:S01]  /*0000*/  LDC R1, c[0x0][0x37c] ;  /* 0x0000df00ff017b82 */ /* 0x000fe20000000800 */
[----:B------:R-:W-:Y:S05]  /*0010*/  EXIT ;  /* 0x000000000000794d */ /* 0x000fea0003800000 */
.L_x_1:
        /* <DEDUP_REMOVED lines=14> */
.L_x_3:


//--------------------- .nv.shared.reserved.0     --------------------------
	.section	.nv.shared.reserved.0,"aw",@nobits
	.weak		__nv_reservedSMEM_offset_0_alias
	.size		__nv_reservedSMEM_offset_0_alias, 0, 64
	.other		__nv_reservedSMEM_offset_0_alias,@"STO_CUDA_RESERVED_SHARED STV_DEFAULT"
__nv_reservedSMEM_offset_0_alias:
	.zero		0
	.zero		64


//--------------------- .nv.global                --------------------------
	.section	.nv.global,"aw",@nobits
.nv.global:
	.type		_ZN40_INTERNAL_a4928d89_4_k_cu_6fea795a_902656thrust24THRUST_300001_SM_1000_NS3seqE,@object
	.size		_ZN40_INTERNAL_a4928d89_4_k_cu_6fea795a_902656thrust24THRUST_300001_SM_1000_NS3seqE,(_ZN40_INTERNAL_a4928d89_4_k_cu_6fea795a_902654cuda3std3__48in_placeE - _ZN40_INTERNAL_a4928d89_4_k_cu_6fea795a_902656thrust24THRUST_300001_SM_1000_NS3seqE)
_ZN40_INTERNAL_a4928d89_4_k_cu_6fea795a_902656thrust24THRUST_300001_SM_1000_NS3seqE:
	.zero		1
	.type		_ZN40_INTERNAL_a4928d89_4_k_cu_6fea795a_902654cuda3std3__48in_placeE,@object
	.size		_ZN40_INTERNAL_a4928d89_4_k_cu_6fea795a_902654cuda3std3__48in_placeE,(_ZN40_INTERNAL_a4928d89_4_k_cu_6fea795a_902654cuda3std6ranges3__45__cpo4sizeE - _ZN40_INTERNAL_a4928d89_4_k_cu_6fea795a_902654cuda3std3__48in_placeE)
_ZN40_INTERNAL_a4928d89_4_k_cu_6fea795a_902654cuda3std3__48in_placeE:
	.zero		1
	.type		_ZN40_INTERNAL_a4928d89_4_k_cu_6fea795a_902654cuda3std6ranges3__45__cpo4sizeE,@object
	.size		_ZN40_INTERNAL_a4928d89_4_k_cu_6fea795a_902654cuda3std6ranges3__45__cpo4sizeE,(_ZN40_INTERNAL_a4928d89_4_k_cu_6fea795a_902656thrust24THRUST_300001_SM_1000_NS12placeholders2_3E - _ZN40_INTERNAL_a4928d89_4_k_cu_6fea795a_902654cuda3std6ranges3__45__cpo4sizeE)
_ZN40_INTERNAL_a4928d89_4_k_cu_6fea795a_902654cuda3std6ranges3__45__cpo4sizeE:
	.zero		1
	.type		_ZN40_INTERNAL_a4928d89_4_k_cu_6fea795a_902656thrust24THRUST_300001_SM_1000_NS12placeholders2_3E,@object
	.size		_ZN40_INTERNAL_a4928d89_4_k_cu_6fea795a_902656thrust24THRUST_300001_SM_1000_NS12placeholders2_3E,(_ZN40_INTERNAL_a4928d89_4_k_cu_6fea795a_902654cuda3std3__45__cpo6cbeginE - _ZN40_INTERNAL_a4928d89_4_k_cu_6fea795a_902656thrust24THRUST_300001_SM_1000_NS12placeholders2_3E)
_ZN40_INTERNAL_a4928d89_4_k_cu_6fea795a_902656thrust24THRUST_300001_SM_1000_NS12placeholders2_3E:
	.zero		1
	.type		_ZN40_INTERNAL_a4928d89_4_k_cu_6fea795a_902654cuda3std3__45__cpo6cbeginE,@object
	.size		_ZN40_INTERNAL_a4928d89_4_k_cu_6fea795a_902654cuda3std3__45__cpo6cbeginE,(_ZN40_INTERNAL_a4928d89_4_k_cu_6fea795a_902654cuda3std6ranges3__45__cpo6cbeginE - _ZN40_INTERNAL_a4928d89_4_k_cu_6fea795a_902654cuda3std3__45__cpo6cbeginE)
_ZN40_INTERNAL_a4928d89_4_k_cu_6fea795a_902654cuda3std3__45__cpo6cbeginE:
	.zero		1
	.type		_ZN40_INTERNAL_a4928d89_4_k_cu_6fea795a_902654cuda3std6ranges3__45__cpo6cbeginE,@object
	.size		_ZN40_INTERNAL_a4928d89_4_k_cu_6fea795a_902654cuda3std6ranges3__45__cpo6cbeginE,(_ZN40_INTERNAL_a4928d89_4_k_cu_6fea795a_902656thrust24THRUST_300001_SM_1000_NS12placeholders2_7E - _ZN40_INTERNAL_a4928d89_4_k_cu_6fea795a_902654cuda3std6ranges3__45__cpo6cbeginE)
_ZN40_INTERNAL_a4928d89_4_k_cu_6fea795a_902654cuda3std6ranges3__45__cpo6cbeginE:
	.zero		1
	.type		_ZN40_INTERNAL_a4928d89_4_k_cu_6fea795a_902656thrust24THRUST_300001_SM_1000_NS12placeholders2_7E,@object
	.size		_ZN40_INTERNAL_a4928d89_4_k_cu_6fea795a_902656thrust24THRUST_300001_SM_1000_NS12placeholders2_7E,(_ZN40_INTERNAL_a4928d89_4_k_cu_6fea795a_902654cuda3std3__45__cpo7crbeginE - _ZN40_INTERNAL_a4928d89_4_k_cu_6fea795a_902656thrust24THRUST_300001_SM_1000_NS12placeholders2_7E)
_ZN40_INTERNAL_a4928d89_4_k_cu_6fea795a_902656thrust24THRUST_300001_SM_1000_NS12placeholders2_7E:
	.zero		1
	.type		_ZN40_INTERNAL_a4928d89_4_k_cu_6fea795a_902654cuda3std3__45__cpo7crbeginE,@object
	.size		_ZN40_INTERNAL_a4928d89_4_k_cu_6fea795a_902654cuda3std3__45__cpo7crbeginE,(_ZN40_INTERNAL_a4928d89_4_k_cu_6fea795a_902654cuda3std6ranges3__45__cpo4nextE - _ZN40_INTERNAL_a4928d89_4_k_cu_6fea795a_902654cuda3std3__45__cpo7crbeginE)
_ZN40_INTERNAL_a4928d89_4_k_cu_6fea795a_902654cuda3std3__45__cpo7crbeginE:
	.zero		1
	.type		_ZN40_INTERNAL_a4928d89_4_k_cu_6fea795a_902654cuda3std6ranges3__45__cpo4nextE,@object
	.size		_ZN40_INTERNAL_a4928d89_4_k_cu_6fea795a_902654cuda3std6ranges3__45__cpo4nextE,(_ZN40_INTERNAL_a4928d89_4_k_cu_6fea795a_902654cuda3std6ranges3__45__cpo4swapE - _ZN40_INTERNAL_a4928d89_4_k_cu_6fea795a_902654cuda3std6ranges3__45__cpo4nextE)
_ZN40_INTERNAL_a4928d89_4_k_cu_6fea795a_902654cuda3std6ranges3__45__cpo4nextE:
	.zero		1
	.type		_ZN40_INTERNAL_a4928d89_4_k_cu_6fea795a_902654cuda3std6ranges3__45__cpo4swapE,@object
	.size		_ZN40_INTERNAL_a4928d89_4_k_cu_6fea795a_902654cuda3std6ranges3__45__cpo4swapE,(_ZN40_INTERNAL_a4928d89_4_k_cu_6fea795a_902656thrust24THRUST_300001_SM_1000_NS8cuda_cub10par_nosyncE - _ZN40_INTERNAL_a4928d89_4_k_cu_6fea795a_902654cuda3std6ranges3__45__cpo4swapE)
_ZN40_INTERNAL_a4928d89_4_k_cu_6fea795a_902654cuda3std6ranges3__45__cpo4swapE:
	.zero		1
	.type		_ZN40_INTERNAL_a4928d89_4_k_cu_6fea795a_902656thrust24THRUST_300001_SM_1000_NS8cuda_cub10par_nosyncE,@object
	.size		_ZN40_INTERNAL_a4928d89_4_k_cu_6fea795a_902656thrust24THRUST_300001_SM_1000_NS8cuda_cub10par_nosyncE,(_ZN40_INTERNAL_a4928d89_4_k_cu_6fea795a_902656thrust24THRUST_300001_SM_1000_NS12placeholders2_9E - _ZN40_INTERNAL_a4928d89_4_k_cu_6fea795a_902656thrust24THRUST_300001_SM_1000_NS8cuda_cub10par_nosyncE)
_ZN40_INTERNAL_a4928d89_4_k_cu_6fea795a_902656thrust24THRUST_300001_SM_1000_NS8cuda_cub10par_nosyncE:
	.zero		1
	.type		_ZN40_INTERNAL_a4928d89_4_k_cu_6fea795a_902656thrust24THRUST_300001_SM_1000_NS12placeholders2_9E,@object
	.size		_ZN40_INTERNAL_a4928d89_4_k_cu_6fea795a_902656thrust24THRUST_300001_SM_1000_NS12placeholders2_9E,(_ZN40_INTERNAL_a4928d89_4_k_cu_6fea795a_902654cuda3std3__442_GLOBAL__N__a4928d89_4_k_cu_6fea795a_902656ignoreE - _ZN40_INTERNAL_a4928d89_4_k_cu_6fea795a_902656thrust24THRUST_300001_SM_1000_NS12placeholders2_9E)
_ZN40_INTERNAL_a4928d89_4_k_cu_6fea795a_902656thrust24THRUST_300001_SM_1000_NS12placeholders2_9E:
	.zero		1
	.type		_ZN40_INTERNAL_a4928d89_4_k_cu_6fea795a_902654cuda3std3__442_GLOBAL__N__a4928d89_4_k_cu_6fea795a_902656ignoreE,@object
	.size		_ZN40_INTERNAL_a4928d89_4_k_cu_6fea795a_902654cuda3std3__442_GLOBAL__N__a4928d89_4_k_cu_6fea795a_902656ignoreE,(_ZN40_INTERNAL_a4928d89_4_k_cu_6fea795a_902654cuda3std6ranges3__45__cpo4dataE - _ZN40_INTERNAL_a4928d89_4_k_cu_6fea795a_902654cuda3std3__442_GLOBAL__N__a4928d89_4_k_cu_6fea795a_902656ignoreE)
_ZN40_INTERNAL_a4928d89_4_k_cu_6fea795a_902654cuda3std3__442_GLOBAL__N__a4928d89_4_k_cu_6fea795a_902656ignoreE:
	.zero		1
	.type		_ZN40_INTERNAL_a4928d89_4_k_cu_6fea795a_902654cuda3std6ranges3__45__cpo4dataE,@object
	.size		_ZN40_INTERNAL_a4928d89_4_k_cu_6fea795a_902654cuda3std6ranges3__45__cpo4dataE,(_ZN40_INTERNAL_a4928d89_4_k_cu_6fea795a_902656thrust24THRUST_300001_SM_1000_NS12placeholders2_1E - _ZN40_INTERNAL_a4928d89_4_k_cu_6fea795a_902654cuda3std6ranges3__45__cpo4dataE)
_ZN40_INTERNAL_a4928d89_4_k_cu_6fea795a_902654cuda3std6ranges3__45__cpo4dataE:
	.zero		1
	.type		_ZN40_INTERNAL_a4928d89_4_k_cu_6fea795a_902656thrust24THRUST_300001_SM_1000_NS12placeholders2_1E,@object
	.size		_ZN40_INTERNAL_a4928d89_4_k_cu_6fea795a_902656thrust24THRUST_300001_SM_1000_NS12placeholders2_1E,(_ZN40_INTERNAL_a4928d89_4_k_cu_6fea795a_902654cuda3std3__45__cpo5beginE - _ZN40_INTERNAL_a4928d89_4_k_cu_6fea795a_902656thrust24THRUST_300001_SM_1000_NS12placeholders2_1E)
_ZN40_INTERNAL_a4928d89_4_k_cu_6fea795a_902656thrust24THRUST_300001_SM_1000_NS12placeholders2_1E:
	.zero		1
	.type		_ZN40_INTERNAL_a4928d89_4_k_cu_6fea795a_902654cuda3std3__45__cpo5beginE,@object
	.size		_ZN40_INTERNAL_a4928d89_4_k_cu_6fea795a_902654cuda3std3__45__cpo5beginE,(_ZN40_INTERNAL_a4928d89_4_k_cu_6fea795a_902654cuda3std6ranges3__45__cpo5beginE - _ZN40_INTERNAL_a4928d89_4_k_cu_6fea795a_902654cuda3std3__45__cpo5beginE)
_ZN40_INTERNAL_a4928d89_4_k_cu_6fea795a_902654cuda3std3__45__cpo5beginE:
	.zero		1
	.type		_ZN40_INTERNAL_a4928d89_4_k_cu_6fea795a_902654cuda3std6ranges3__45__cpo5beginE,@object
	.size		_ZN40_INTERNAL_a4928d89_4_k_cu_6fea795a_902654cuda3std6ranges3__45__cpo5beginE,(_ZN40_INTERNAL_a4928d89_4_k_cu_6fea795a_902656thrust24THRUST_300001_SM_1000_NS12placeholders2_5E - _ZN40_INTERNAL_a4928d89_4_k_cu_6fea795a_902654cuda3std6ranges3__45__cpo5beginE)
_ZN40_INTERNAL_a4928d89_4_k_cu_6fea795a_902654cuda3std6ranges3__45__cpo5beginE:
	.zero		1
	.type		_ZN40_INTERNAL_a4928d89_4_k_cu_6fea795a_902656thrust24THRUST_300001_SM_1000_NS12placeholders2_5E,@object
	.size		_ZN40_INTERNAL_a4928d89_4_k_cu_6fea795a_902656thrust24THRUST_300001_SM_1000_NS12placeholders2_5E,(_ZN40_INTERNAL_a4928d89_4_k_cu_6fea795a_902654cuda3std3__45__cpo6rbeginE - _ZN40_INTERNAL_a4928d89_4_k_cu_6fea795a_902656thrust24THRUST_300001_SM_1000_NS12placeholders2_5E)
_ZN40_INTERNAL_a4928d89_4_k_cu_6fea795a_902656thrust24THRUST_300001_SM_1000_NS12placeholders2_5E:
	.zero		1
	.type		_ZN40_INTERNAL_a4928d89_4_k_cu_6fea795a_902654cuda3std3__45__cpo6rbeginE,@object
	.size		_ZN40_INTERNAL_a4928d89_4_k_cu_6fea795a_902654cuda3std3__45__cpo6rbeginE,(_ZN40_INTERNAL_a4928d89_4_k_cu_6fea795a_902654cuda3std6ranges3__45__cpo7advanceE - _ZN40_INTERNAL_a4928d89_4_k_cu_6fea795a_902654cuda3std3__45__cpo6rbeginE)
_ZN40_INTERNAL_a4928d89_4_k_cu_6fea795a_902654cuda3std3__45__cpo6rbeginE:
	.zero		1
	.type		_ZN40_INTERNAL_a4928d89_4_k_cu_6fea795a_902654cuda3std6ranges3__45__cpo7advanceE,@object
	.size		_ZN40_INTERNAL_a4928d89_4_k_cu_6fea795a_902654cuda3std6ranges3__45__cpo7advanceE,(_ZN40_INTERNAL_a4928d89_4_k_cu_6fea795a_902654cuda3std3__47nulloptE - _ZN40_INTERNAL_a4928d89_4_k_cu_6fea795a_902654cuda3std6ranges3__45__cpo7advanceE)
_ZN40_INTERNAL_a4928d89_4_k_cu_6fea795a_902654cuda3std6ranges3__45__cpo7advanceE:
	.zero		1
	.type		_ZN40_INTERNAL_a4928d89_4_k_cu_6fea795a_902654cuda3std3__47nulloptE,@object
	.size		_ZN40_INTERNAL_a4928d89_4_k_cu_6fea795a_902654cuda3std3__47nulloptE,(_ZN40_INTERNAL_a4928d89_4_k_cu_6fea795a_902654cuda3std6ranges3__45__cpo8distanceE - _ZN40_INTERNAL_a4928d89_4_k_cu_6fea795a_902654cuda3std3__47nulloptE)
_ZN40_INTERNAL_a4928d89_4_k_cu_6fea795a_902654cuda3std3__47nulloptE:
	.zero		1
	.type		_ZN40_INTERNAL_a4928d89_4_k_cu_6fea795a_902654cuda3std6ranges3__45__cpo8distanceE,@object
	.size		_ZN40_INTERNAL_a4928d89_4_k_cu_6fea795a_902654cuda3std6ranges3__45__cpo8distanceE,(_ZN40_INTERNAL_a4928d89_4_k_cu_6fea795a_902656thrust24THRUST_300001_SM_1000_NS12placeholders3_10E - _ZN40_INTERNAL_a4928d89_4_k_cu_6fea795a_902654cuda3std6ranges3__45__cpo8distanceE)
_ZN40_INTERNAL_a4928d89_4_k_cu_6fea795a_902654cuda3std6ranges3__45__cpo8distanceE:
	.zero		1
	.type		_ZN40_INTERNAL_a4928d89_4_k_cu_6fea795a_902656thrust24THRUST_300001_SM_1000_NS12placeholders3_10E,@object
	.size		_ZN40_INTERNAL_a4928d89_4_k_cu_6fea795a_902656thrust24THRUST_300001_SM_1000_NS12placeholders3_10E,(_ZN40_INTERNAL_a4928d89_4_k_cu_6fea795a_902654cuda3std3__419piecewise_constructE - _ZN40_INTERNAL_a4928d89_4_k_cu_6fea795a_902656thrust24THRUST_300001_SM_1000_NS12placeholders3_10E)
_ZN40_INTERNAL_a4928d89_4_k_cu_6fea795a_902656thrust24THRUST_300001_SM_1000_NS12placeholders3_10E:
	.zero		1
	.type		_ZN40_INTERNAL_a4928d89_4_k_cu_6fea795a_902654cuda3std3__419piecewise_constructE,@object
	.size		_ZN40_INTERNAL_a4928d89_4_k_cu_6fea795a_902654cuda3std3__419piecewise_constructE,(_ZN40_INTERNAL_a4928d89_4_k_cu_6fea795a_902654cuda3std6ranges3__45__cpo5cdataE - _ZN40_INTERNAL_a4928d89_4_k_cu_6fea795a_902654cuda3std3__419piecewise_constructE)
_ZN40_INTERNAL_a4928d89_4_k_cu_6fea795a_902654cuda3std3__419piecewise_constructE:
	.zero		1
	.type		_ZN40_INTERNAL_a4928d89_4_k_cu_6fea795a_902654cuda3std6ranges3__45__cpo5cdataE,@object
	.size		_ZN40_INTERNAL_a4928d89_4_k_cu_6fea795a_902654cuda3std6ranges3__45__cpo5cdataE,(_ZN40_INTERNAL_a4928d89_4_k_cu_6fea795a_902656thrust24THRUST_300001_SM_1000_NS12placeholders2_2E - _ZN40_INTERNAL_a4928d89_4_k_cu_6fea795a_902654cuda3std6ranges3__45__cpo5cdataE)
_ZN40_INTERNAL_a4928d89_4_k_cu_6fea795a_902654cuda3std6ranges3__45__cpo5cdataE:
	.zero		1
	.type		_ZN40_INTERNAL_a4928d89_4_k_cu_6fea795a_902656thrust24THRUST_300001_SM_1000_NS12placeholders2_2E,@object
	.size		_ZN40_INTERNAL_a4928d89_4_k_cu_6fea795a_902656thrust24THRUST_300001_SM_1000_NS12placeholders2_2E,(_ZN40_INTERNAL_a4928d89_4_k_cu_6fea795a_902654cuda3std3__45__cpo3endE - _ZN40_INTERNAL_a4928d89_4_k_cu_6fea795a_902656thrust24THRUST_300001_SM_1000_NS12placeholders2_2E)
_ZN40_INTERNAL_a4928d89_4_k_cu_6fea795a_902656thrust24THRUST_300001_SM_1000_NS12placeholders2_2E:
	.zero		1
	.type		_ZN40_INTERNAL_a4928d89_4_k_cu_6fea795a_902654cuda3std3__45__cpo3endE,@object
	.size		_ZN40_INTERNAL_a4928d89_4_k_cu_6fea795a_902654cuda3std3__45__cpo3endE,(_ZN40_INTERNAL_a4928d89_4_k_cu_6fea795a_902654cuda3std6ranges3__45__cpo3endE - _ZN40_INTERNAL_a4928d89_4_k_cu_6fea795a_902654cuda3std3__45__cpo3endE)
_ZN40_INTERNAL_a4928d89_4_k_cu_6fea795a_902654cuda3std3__45__cpo3endE:
	.zero		1
	.type		_ZN40_INTERNAL_a4928d89_4_k_cu_6fea795a_902654cuda3std6ranges3__45__cpo3endE,@object
	.size		_ZN40_INTERNAL_a4928d89_4_k_cu_6fea795a_902654cuda3std6ranges3__45__cpo3endE,(_ZN40_INTERNAL_a4928d89_4_k_cu_6fea795a_902656thrust24THRUST_300001_SM_1000_NS12placeholders2_6E - _ZN40_INTERNAL_a4928d89_4_k_cu_6fea795a_902654cuda3std6ranges3__45__cpo3endE)
_ZN40_INTERNAL_a4928d89_4_k_cu_6fea795a_902654cuda3std6ranges3__45__cpo3endE:
	.zero		1
	.type		_ZN40_INTERNAL_a4928d89_4_k_cu_6fea795a_902656thrust24THRUST_300001_SM_1000_NS12placeholders2_6E,@object
	.size		_ZN40_INTERNAL_a4928d89_4_k_cu_6fea795a_902656thrust24THRUST_300001_SM_1000_NS12placeholders2_6E,(_ZN40_INTERNAL_a4928d89_4_k_cu_6fea795a_902654cuda3std3__45__cpo4rendE - _ZN40_INTERNAL_a4928d89_4_k_cu_6fea795a_902656thrust24THRUST_300001_SM_1000_NS12placeholders2_6E)
_ZN40_INTERNAL_a4928d89_4_k_cu_6fea795a_902656thrust24THRUST_300001_SM_1000_NS12placeholders2_6E:
	.zero		1
	.type		_ZN40_INTERNAL_a4928d89_4_k_cu_6fea795a_902654cuda3std3__45__cpo4rendE,@object
	.size		_ZN40_INTERNAL_a4928d89_4_k_cu_6fea795a_902654cuda3std3__45__cpo4rendE,(_ZN40_INTERNAL_a4928d89_4_k_cu_6fea795a_902654cuda3std6ranges3__45__cpo9iter_swapE - _ZN40_INTERNAL_a4928d89_4_k_cu_6fea795a_902654cuda3std3__45__cpo4rendE)
_ZN40_INTERNAL_a4928d89_4_k_cu_6fea795a_902654cuda3std3__45__cpo4rendE:
	.zero		1
	.type		_ZN40_INTERNAL_a4928d89_4_k_cu_6fea795a_902654cuda3std6ranges3__45__cpo9iter_swapE,@object
	.size		_ZN40_INTERNAL_a4928d89_4_k_cu_6fea795a_902654cuda3std6ranges3__45__cpo9iter_swapE,(_ZN40_INTERNAL_a4928d89_4_k_cu_6fea795a_902654cuda3std3__48unexpectE - _ZN40_INTERNAL_a4928d89_4_k_cu_6fea795a_902654cuda3std6ranges3__45__cpo9iter_swapE)
_ZN40_INTERNAL_a4928d89_4_k_cu_6fea795a_902654cuda3std6ranges3__45__cpo9iter_swapE:
	.zero		1
	.type		_ZN40_INTERNAL_a4928d89_4_k_cu_6fea795a_902654cuda3std3__48unexpectE,@object
	.size		_ZN40_INTERNAL_a4928d89_4_k_cu_6fea795a_902654cuda3std3__48unexpectE,(_ZN40_INTERNAL_a4928d89_4_k_cu_6fea795a_902656thrust24THRUST_300001_SM_1000_NS8cuda_cub3parE - _ZN40_INTERNAL_a4928d89_4_k_cu_6fea795a_902654cuda3std3__48unexpectE)
_ZN40_INTERNAL_a4928d89_4_k_cu_6fea795a_902654cuda3std3__48unexpectE:
	.zero		1
	.type		_ZN40_INTERNAL_a4928d89_4_k_cu_6fea795a_902656thrust24THRUST_300001_SM_1000_NS8cuda_cub3parE,@object
	.size		_ZN40_INTERNAL_a4928d89_4_k_cu_6fea795a_902656thrust24THRUST_300001_SM_1000_NS8cuda_cub3parE,(_ZN40_INTERNAL_a4928d89_4_k_cu_6fea795a_902656thrust24THRUST_300001_SM_1000_NS12placeholders2_4E - _ZN40_INTERNAL_a4928d89_4_k_cu_6fea795a_902656thrust24THRUST_300001_SM_1000_NS8cuda_cub3parE)
_ZN40_INTERNAL_a4928d89_4_k_cu_6fea795a_902656thrust24THRUST_300001_SM_1000_NS8cuda_cub3parE:
	.zero		1
	.type		_ZN40_INTERNAL_a4928d89_4_k_cu_6fea795a_902656thrust24THRUST_300001_SM_1000_NS12placeholders2_4E,@object
	.size		_ZN40_INTERNAL_a4928d89_4_k_cu_6fea795a_902656thrust24THRUST_300001_SM_1000_NS12placeholders2_4E,(_ZN40_INTERNAL_a4928d89_4_k_cu_6fea795a_902654cuda3std3__45__cpo4cendE - _ZN40_INTERNAL_a4928d89_4_k_cu_6fea795a_902656thrust24THRUST_300001_SM_1000_NS12placeholders2_4E)
_ZN40_INTERNAL_a4928d89_4_k_cu_6fea795a_902656thrust24THRUST_300001_SM_1000_NS12placeholders2_4E:
	.zero		1
	.type		_ZN40_INTERNAL_a4928d89_4_k_cu_6fea795a_902654cuda3std3__45__cpo4cendE,@object
	.size		_ZN40_INTERNAL_a4928d89_4_k_cu_6fea795a_902654cuda3std3__45__cpo4cendE,(_ZN40_INTERNAL_a4928d89_4_k_cu_6fea795a_902654cuda3std6ranges3__45__cpo4cendE - _ZN40_INTERNAL_a4928d89_4_k_cu_6fea795a_902654cuda3std3__45__cpo4cendE)
_ZN40_INTERNAL_a4928d89_4_k_cu_6fea795a_902654cuda3std3__45__cpo4cendE:
	.zero		1
	.type		_ZN40_INTERNAL_a4928d89_4_k_cu_6fea795a_902654cuda3std6ranges3__45__cpo4cendE,@object
	.size		_ZN40_INTERNAL_a4928d89_4_k_cu_6fea795a_902654cuda3std6ranges3__45__cpo4cendE,(_ZN40_INTERNAL_a4928d89_4_k_cu_6fea795a_902654cuda3std3__420unreachable_sentinelE - _ZN40_INTERNAL_a4928d89_4_k_cu_6fea795a_902654cuda3std6ranges3__45__cpo4cendE)
_ZN40_INTERNAL_a4928d89_4_k_cu_6fea795a_902654cuda3std6ranges3__45__cpo4cendE:
	.zero		1
	.type		_ZN40_INTERNAL_a4928d89_4_k_cu_6fea795a_902654cuda3std3__420unreachable_sentinelE,@object
	.size		_ZN40_INTERNAL_a4928d89_4_k_cu_6fea795a_902654cuda3std3__420unreachable_sentinelE,(_ZN40_INTERNAL_a4928d89_4_k_cu_6fea795a_902654cuda3std6ranges3__45__cpo5ssizeE - _ZN40_INTERNAL_a4928d89_4_k_cu_6fea795a_902654cuda3std3__420unreachable_sentinelE)
_ZN40_INTERNAL_a4928d89_4_k_cu_6fea795a_902654cuda3std3__420unreachable_sentinelE:
	.zero		1
	.type		_ZN40_INTERNAL_a4928d89_4_k_cu_6fea795a_902654cuda3std6ranges3__45__cpo5ssizeE,@object
	.size		_ZN40_INTERNAL_a4928d89_4_k_cu_6fea795a_902654cuda3std6ranges3__45__cpo5ssizeE,(_ZN40_INTERNAL_a4928d89_4_k_cu_6fea795a_902656thrust24THRUST_300001_SM_1000_NS12placeholders2_8E - _ZN40_INTERNAL_a4928d89_4_k_cu_6fea795a_902654cuda3std6ranges3__45__cpo5ssizeE)
_ZN40_INTERNAL_a4928d89_4_k_cu_6fea795a_902654cuda3std6ranges3__45__cpo5ssizeE:
	.zero		1
	.type		_ZN40_INTERNAL_a4928d89_4_k_cu_6fea795a_902656thrust24THRUST_300001_SM_1000_NS12placeholders2_8E,@object
	.size		_ZN40_INTERNAL_a4928d89_4_k_cu_6fea795a_902656thrust24THRUST_300001_SM_1000_NS12placeholders2_8E,(_ZN40_INTERNAL_a4928d89_4_k_cu_6fea795a_902654cuda3std3__45__cpo5crendE - _ZN40_INTERNAL_a4928d89_4_k_cu_6fea795a_902656thrust24THRUST_300001_SM_1000_NS12placeholders2_8E)
_ZN40_INTERNAL_a4928d89_4_k_cu_6fea795a_902656thrust24THRUST_300001_SM_1000_NS12placeholders2_8E:
	.zero		1
	.type		_ZN40_INTERNAL_a4928d89_4_k_cu_6fea795a_902654cuda3std3__45__cpo5crendE,@object
	.size		_ZN40_INTERNAL_a4928d89_4_k_cu_6fea795a_902654cuda3std3__45__cpo5crendE,(_ZN40_INTERNAL_a4928d89_4_k_cu_6fea795a_902654cuda3std6ranges3__45__cpo4prevE - _ZN40_INTERNAL_a4928d89_4_k_cu_6fea795a_902654cuda3std3__45__cpo5crendE)
_ZN40_INTERNAL_a4928d89_4_k_cu_6fea795a_902654cuda3std3__45__cpo5crendE:
	.zero		1
	.type		_ZN40_INTERNAL_a4928d89_4_k_cu_6fea795a_902654cuda3std6ranges3__45__cpo4prevE,@object
	.size		_ZN40_INTERNAL_a4928d89_4_k_cu_6fea795a_902654cuda3std6ranges3__45__cpo4prevE,(_ZN40_INTERNAL_a4928d89_4_k_cu_6fea795a_902654cuda3std6ranges3__45__cpo9iter_moveE - _ZN40_INTERNAL_a4928d89_4_k_cu_6fea795a_902654cuda3std6ranges3__45__cpo4prevE)
_ZN40_INTERNAL_a4928d89_4_k_cu_6fea795a_902654cuda3std6ranges3__45__cpo4prevE:
	.zero		1
	.type		_ZN40_INTERNAL_a4928d89_4_k_cu_6fea795a_902654cuda3std6ranges3__45__cpo9iter_moveE,@object
	.size		_ZN40_INTERNAL_a4928d89_4_k_cu_6fea795a_902654cuda3std6ranges3__45__cpo9iter_moveE,(_ZN40_INTERNAL_a4928d89_4_k_cu_6fea795a_902656thrust24THRUST_300001_SM_1000_NS6system6detail10sequential3seqE - _ZN40_INTERNAL_a4928d89_4_k_cu_6fea795a_902654cuda3std6ranges3__45__cpo9iter_moveE)
_ZN40_INTERNAL_a4928d89_4_k_cu_6fea795a_902654cuda3std6ranges3__45__cpo9iter_moveE:
	.zero		1
	.type		_ZN40_INTERNAL_a4928d89_4_k_cu_6fea795a_902656thrust24THRUST_300001_SM_1000_NS6system6detail10sequential3seqE,@object
	.size		_ZN40_INTERNAL_a4928d89_4_k_cu_6fea795a_902656thrust24THRUST_300001_SM_1000_NS6system6detail10sequential3seqE,(.L_31 - _ZN40_INTERNAL_a4928d89_4_k_cu_6fea795a_902656thrust24THRUST_300001_SM_1000_NS6system6detail10sequential3seqE)
_ZN40_INTERNAL_a4928d89_4_k_cu_6fea795a_902656thrust24THRUST_300001_SM_1000_NS6system6detail10sequential3seqE:
	.zero		1
.L_31:


//--------------------- .nv.constant0._ZN3cub18CUB_300001_SM_10006detail8for_each13static_kernelINS2_12policy_hub_t12policy_500_tElNS2_12op_wrapper_tIlN6thrust24THRUST_300001_SM_1000_NS6detail23allocator_traits_detail5gozerENS8_10device_ptrINS8_13device_vectorIdNS8_16device_allocatorIdEEEEEEEEEEvT0_T1_ --------------------------
	.section	.nv.constant0._ZN3cub18CUB_300001_SM_10006detail8for_each13static_kernelINS2_12policy_hub_t12policy_500_tElNS2_12op_wrapper_tIlN6thrust24THRUST_300001_SM_1000_NS6detail23allocator_traits_detail5gozerENS8_10device_ptrINS8_13device_vectorIdNS8_16device_allocatorIdEEEEEEEEEEvT0_T1_,"a",@progbits
	.sectionflags	@""
	.align	4
.nv.constant0._ZN3cub18CUB_300001_SM_10006detail8for_each13static_kernelINS2_12policy_hub_t12policy_500_tElNS2_12op_wrapper_tIlN6thrust24THRUST_300001_SM_1000_NS6detail23allocator_traits_detail5gozerENS8_10device_ptrINS8_13device_vectorIdNS8_16device_allocatorIdEEEEEEEEEEvT0_T1_:
	.zero		920


//--------------------- .nv.constant0._ZN3cub18CUB_300001_SM_10006detail11EmptyKernelIvEEvv --------------------------
	.section	.nv.constant0._ZN3cub18CUB_300001_SM_10006detail11EmptyKernelIvEEvv,"a",@progbits
	.sectionflags	@""
	.align	4
.nv.constant0._ZN3cub18CUB_300001_SM_10006detail11EmptyKernelIvEEvv:
	.zero		896


//--------------------- SYMBOLS --------------------------

	.type		.nv.reservedSmem.offset0,@object
	.size		.nv.reservedSmem.offset0,0x4
